//
// Generated by NVIDIA NVVM Compiler
//
// Compiler Build ID: CL-36424714
// Cuda compilation tools, release 13.0, V13.0.88
// Based on NVVM 20.0.0
//

.version 9.0
.target sm_100
.address_size 64

	// .globl	_Z14matrixMultiplyPdS_S_iii
// _ZZ20sharedMatrixMultiplyPdS_S_iiiS_S_E7sharedA has been demoted
// _ZZ20sharedMatrixMultiplyPdS_S_iiiS_S_E7sharedB has been demoted

.visible .entry _Z14matrixMultiplyPdS_S_iii(
	.param .u64 .ptr .align 1 _Z14matrixMultiplyPdS_S_iii_param_0,
	.param .u64 .ptr .align 1 _Z14matrixMultiplyPdS_S_iii_param_1,
	.param .u64 .ptr .align 1 _Z14matrixMultiplyPdS_S_iii_param_2,
	.param .u32 _Z14matrixMultiplyPdS_S_iii_param_3,
	.param .u32 _Z14matrixMultiplyPdS_S_iii_param_4,
	.param .u32 _Z14matrixMultiplyPdS_S_iii_param_5
)
{
	.reg .pred 	%p<13>;
	.reg .b32 	%r<36>;
	.reg .b64 	%rd<48>;
	.reg .b64 	%fd<68>;

	ld.param.u64 	%rd11, [_Z14matrixMultiplyPdS_S_iii_param_0];
	ld.param.u64 	%rd12, [_Z14matrixMultiplyPdS_S_iii_param_1];
	ld.param.u64 	%rd10, [_Z14matrixMultiplyPdS_S_iii_param_2];
	ld.param.u32 	%r17, [_Z14matrixMultiplyPdS_S_iii_param_3];
	ld.param.u32 	%r16, [_Z14matrixMultiplyPdS_S_iii_param_4];
	ld.param.u32 	%r18, [_Z14matrixMultiplyPdS_S_iii_param_5];
	cvta.to.global.u64 	%rd1, %rd12;
	cvta.to.global.u64 	%rd2, %rd11;
	mov.u32 	%r19, %ctaid.y;
	mov.u32 	%r20, %ntid.y;
	mov.u32 	%r21, %tid.y;
	mad.lo.s32 	%r1, %r19, %r20, %r21;
	mov.u32 	%r22, %ctaid.x;
	mov.u32 	%r23, %ntid.x;
	mov.u32 	%r24, %tid.x;
	mad.lo.s32 	%r2, %r22, %r23, %r24;
	mul.lo.s32 	%r3, %r18, %r1;
	setp.ge.s32 	%p1, %r1, %r17;
	setp.ge.s32 	%p2, %r2, %r18;
	or.pred  	%p3, %p1, %p2;
	@%p3 bra 	$L__BB0_14;
	setp.lt.s32 	%p4, %r16, 1;
	mov.f64 	%fd67, 0d0000000000000000;
	@%p4 bra 	$L__BB0_13;
	mul.lo.s32 	%r4, %r16, %r1;
	mul.lo.s32 	%r26, %r16, %r2;
	cvt.s64.s32 	%rd3, %r26;
	and.b32  	%r5, %r16, 7;
	setp.lt.u32 	%p5, %r16, 8;
	mov.f64 	%fd67, 0d0000000000000000;
	mov.b32 	%r34, 0;
	@%p5 bra 	$L__BB0_5;
	and.b32  	%r34, %r16, 2147483640;
	neg.s32 	%r32, %r34;
	shl.b64 	%rd13, %rd3, 3;
	add.s64 	%rd14, %rd13, %rd1;
	add.s64 	%rd47, %rd14, 32;
	mul.wide.u32 	%rd15, %r4, 8;
	add.s64 	%rd16, %rd15, %rd2;
	add.s64 	%rd46, %rd16, 32;
	mov.f64 	%fd67, 0d0000000000000000;
$L__BB0_4:
	.pragma "nounroll";
	ld.global.f64 	%fd17, [%rd46+-32];
	ld.global.f64 	%fd18, [%rd47+-32];
	fma.rn.f64 	%fd19, %fd17, %fd18, %fd67;
	ld.global.f64 	%fd20, [%rd46+-24];
	ld.global.f64 	%fd21, [%rd47+-24];
	fma.rn.f64 	%fd22, %fd20, %fd21, %fd19;
	ld.global.f64 	%fd23, [%rd46+-16];
	ld.global.f64 	%fd24, [%rd47+-16];
	fma.rn.f64 	%fd25, %fd23, %fd24, %fd22;
	ld.global.f64 	%fd26, [%rd46+-8];
	ld.global.f64 	%fd27, [%rd47+-8];
	fma.rn.f64 	%fd28, %fd26, %fd27, %fd25;
	ld.global.f64 	%fd29, [%rd46];
	ld.global.f64 	%fd30, [%rd47];
	fma.rn.f64 	%fd31, %fd29, %fd30, %fd28;
	ld.global.f64 	%fd32, [%rd46+8];
	ld.global.f64 	%fd33, [%rd47+8];
	fma.rn.f64 	%fd34, %fd32, %fd33, %fd31;
	ld.global.f64 	%fd35, [%rd46+16];
	ld.global.f64 	%fd36, [%rd47+16];
	fma.rn.f64 	%fd37, %fd35, %fd36, %fd34;
	ld.global.f64 	%fd38, [%rd46+24];
	ld.global.f64 	%fd39, [%rd47+24];
	fma.rn.f64 	%fd67, %fd38, %fd39, %fd37;
	add.s32 	%r32, %r32, 8;
	add.s64 	%rd47, %rd47, 64;
	add.s64 	%rd46, %rd46, 64;
	setp.ne.s32 	%p6, %r32, 0;
	@%p6 bra 	$L__BB0_4;
$L__BB0_5:
	setp.eq.s32 	%p7, %r5, 0;
	@%p7 bra 	$L__BB0_13;
	and.b32  	%r11, %r16, 3;
	setp.lt.u32 	%p8, %r5, 4;
	@%p8 bra 	$L__BB0_8;
	cvt.u64.u32 	%rd17, %r34;
	add.s32 	%r27, %r34, %r4;
	mul.wide.u32 	%rd18, %r27, 8;
	add.s64 	%rd19, %rd2, %rd18;
	ld.global.f64 	%fd41, [%rd19];
	add.s64 	%rd20, %rd17, %rd3;
	shl.b64 	%rd21, %rd20, 3;
	add.s64 	%rd22, %rd1, %rd21;
	ld.global.f64 	%fd42, [%rd22];
	fma.rn.f64 	%fd43, %fd41, %fd42, %fd67;
	cvt.u64.u32 	%rd23, %r4;
	add.s64 	%rd24, %rd17, %rd23;
	shl.b64 	%rd25, %rd24, 3;
	add.s64 	%rd26, %rd2, %rd25;
	ld.global.f64 	%fd44, [%rd26+8];
	ld.global.f64 	%fd45, [%rd22+8];
	fma.rn.f64 	%fd46, %fd44, %fd45, %fd43;
	ld.global.f64 	%fd47, [%rd26+16];
	ld.global.f64 	%fd48, [%rd22+16];
	fma.rn.f64 	%fd49, %fd47, %fd48, %fd46;
	ld.global.f64 	%fd50, [%rd26+24];
	ld.global.f64 	%fd51, [%rd22+24];
	fma.rn.f64 	%fd67, %fd50, %fd51, %fd49;
	add.s32 	%r34, %r34, 4;
$L__BB0_8:
	setp.eq.s32 	%p9, %r11, 0;
	@%p9 bra 	$L__BB0_13;
	setp.eq.s32 	%p10, %r11, 1;
	@%p10 bra 	$L__BB0_11;
	cvt.u64.u32 	%rd27, %r34;
	add.s32 	%r28, %r34, %r4;
	mul.wide.u32 	%rd28, %r28, 8;
	add.s64 	%rd29, %rd2, %rd28;
	ld.global.f64 	%fd53, [%rd29];
	add.s64 	%rd30, %rd27, %rd3;
	shl.b64 	%rd31, %rd30, 3;
	add.s64 	%rd32, %rd1, %rd31;
	ld.global.f64 	%fd54, [%rd32];
	fma.rn.f64 	%fd55, %fd53, %fd54, %fd67;
	cvt.u64.u32 	%rd33, %r4;
	add.s64 	%rd34, %rd27, %rd33;
	shl.b64 	%rd35, %rd34, 3;
	add.s64 	%rd36, %rd2, %rd35;
	ld.global.f64 	%fd56, [%rd36+8];
	ld.global.f64 	%fd57, [%rd32+8];
	fma.rn.f64 	%fd67, %fd56, %fd57, %fd55;
	add.s32 	%r34, %r34, 2;
$L__BB0_11:
	and.b32  	%r29, %r16, 1;
	setp.eq.b32 	%p11, %r29, 1;
	not.pred 	%p12, %p11;
	@%p12 bra 	$L__BB0_13;
	cvt.u64.u32 	%rd37, %r34;
	add.s32 	%r30, %r34, %r4;
	mul.wide.u32 	%rd38, %r30, 8;
	add.s64 	%rd39, %rd2, %rd38;
	ld.global.f64 	%fd58, [%rd39];
	add.s64 	%rd40, %rd37, %rd3;
	shl.b64 	%rd41, %rd40, 3;
	add.s64 	%rd42, %rd1, %rd41;
	ld.global.f64 	%fd59, [%rd42];
	fma.rn.f64 	%fd67, %fd58, %fd59, %fd67;
$L__BB0_13:
	add.s32 	%r31, %r3, %r2;
	cvta.to.global.u64 	%rd43, %rd10;
	mul.wide.s32 	%rd44, %r31, 8;
	add.s64 	%rd45, %rd43, %rd44;
	st.global.f64 	[%rd45], %fd67;
$L__BB0_14:
	ret;

}
	// .globl	_Z20sharedMatrixMultiplyPdS_S_iiiS_S_
.visible .entry _Z20sharedMatrixMultiplyPdS_S_iiiS_S_(
	.param .u64 .ptr .align 1 _Z20sharedMatrixMultiplyPdS_S_iiiS_S__param_0,
	.param .u64 .ptr .align 1 _Z20sharedMatrixMultiplyPdS_S_iiiS_S__param_1,
	.param .u64 .ptr .align 1 _Z20sharedMatrixMultiplyPdS_S_iiiS_S__param_2,
	.param .u32 _Z20sharedMatrixMultiplyPdS_S_iiiS_S__param_3,
	.param .u32 _Z20sharedMatrixMultiplyPdS_S_iiiS_S__param_4,
	.param .u32 _Z20sharedMatrixMultiplyPdS_S_iiiS_S__param_5,
	.param .u64 .ptr .align 1 _Z20sharedMatrixMultiplyPdS_S_iiiS_S__param_6,
	.param .u64 .ptr .align 1 _Z20sharedMatrixMultiplyPdS_S_iiiS_S__param_7
)
{
	.reg .pred 	%p<5>;
	.reg .b32 	%r<35>;
	.reg .b64 	%rd<27>;
	.reg .b64 	%fd<131>;
	// demoted variable
	.shared .align 8 .b8 _ZZ20sharedMatrixMultiplyPdS_S_iiiS_S_E7sharedA[8192];
	// demoted variable
	.shared .align 8 .b8 _ZZ20sharedMatrixMultiplyPdS_S_iiiS_S_E7sharedB[8192];
	ld.param.u64 	%rd8, [_Z20sharedMatrixMultiplyPdS_S_iiiS_S__param_0];
	ld.param.u64 	%rd9, [_Z20sharedMatrixMultiplyPdS_S_iiiS_S__param_1];
	ld.param.u64 	%rd7, [_Z20sharedMatrixMultiplyPdS_S_iiiS_S__param_2];
	ld.param.u32 	%r7, [_Z20sharedMatrixMultiplyPdS_S_iiiS_S__param_3];
	ld.param.u32 	%r10, [_Z20sharedMatrixMultiplyPdS_S_iiiS_S__param_4];
	ld.param.u32 	%r8, [_Z20sharedMatrixMultiplyPdS_S_iiiS_S__param_5];
	ld.param.u64 	%rd10, [_Z20sharedMatrixMultiplyPdS_S_iiiS_S__param_6];
	ld.param.u64 	%rd11, [_Z20sharedMatrixMultiplyPdS_S_iiiS_S__param_7];
	cvta.to.global.u64 	%rd12, %rd11;
	cvta.to.global.u64 	%rd13, %rd10;
	cvta.to.global.u64 	%rd14, %rd9;
	cvta.to.global.u64 	%rd15, %rd8;
	mov.u32 	%r11, %ctaid.y;
	mov.u32 	%r12, %ntid.y;
	mov.u32 	%r13, %tid.y;
	mad.lo.s32 	%r1, %r11, %r12, %r13;
	mov.u32 	%r14, %ctaid.x;
	mov.u32 	%r15, %ntid.x;
	mov.u32 	%r2, %tid.x;
	mad.lo.s32 	%r3, %r14, %r15, %r2;
	mul.lo.s32 	%r16, %r10, %r1;
	cvt.s64.s32 	%rd16, %r16;
	cvt.s64.s32 	%rd17, %r3;
	add.s64 	%rd18, %rd16, %rd17;
	shl.b64 	%rd19, %rd18, 3;
	add.s64 	%rd20, %rd15, %rd19;
	ld.global.f64 	%fd1, [%rd20];
	shl.b32 	%r4, %r13, 5;
	add.s32 	%r17, %r4, %r2;
	shl.b32 	%r18, %r17, 3;
	mov.u32 	%r19, _ZZ20sharedMatrixMultiplyPdS_S_iiiS_S_E7sharedA;
	add.s32 	%r20, %r19, %r18;
	st.shared.f64 	[%r20], %fd1;
	add.s64 	%rd21, %rd14, %rd19;
	ld.global.f64 	%fd2, [%rd21];
	mov.u32 	%r21, _ZZ20sharedMatrixMultiplyPdS_S_iiiS_S_E7sharedB;
	add.s32 	%r22, %r21, %r18;
	st.shared.f64 	[%r22], %fd2;
	bar.sync 	0;
	add.s64 	%rd26, %rd13, 64;
	add.s64 	%rd25, %rd12, 64;
	mov.b32 	%r34, 64;
$L__BB1_1:
	add.s32 	%r24, %r19, %r34;
	ld.shared.f64 	%fd3, [%r24+-64];
	st.global.f64 	[%rd26+-64], %fd3;
	add.s32 	%r26, %r21, %r34;
	ld.shared.f64 	%fd4, [%r26+-64];
	st.global.f64 	[%rd25+-64], %fd4;
	ld.shared.f64 	%fd5, [%r24+-56];
	st.global.f64 	[%rd26+-56], %fd5;
	ld.shared.f64 	%fd6, [%r26+-56];
	st.global.f64 	[%rd25+-56], %fd6;
	ld.shared.f64 	%fd7, [%r24+-48];
	st.global.f64 	[%rd26+-48], %fd7;
	ld.shared.f64 	%fd8, [%r26+-48];
	st.global.f64 	[%rd25+-48], %fd8;
	ld.shared.f64 	%fd9, [%r24+-40];
	st.global.f64 	[%rd26+-40], %fd9;
	ld.shared.f64 	%fd10, [%r26+-40];
	st.global.f64 	[%rd25+-40], %fd10;
	ld.shared.f64 	%fd11, [%r24+-32];
	st.global.f64 	[%rd26+-32], %fd11;
	ld.shared.f64 	%fd12, [%r26+-32];
	st.global.f64 	[%rd25+-32], %fd12;
	ld.shared.f64 	%fd13, [%r24+-24];
	st.global.f64 	[%rd26+-24], %fd13;
	ld.shared.f64 	%fd14, [%r26+-24];
	st.global.f64 	[%rd25+-24], %fd14;
	ld.shared.f64 	%fd15, [%r24+-16];
	st.global.f64 	[%rd26+-16], %fd15;
	ld.shared.f64 	%fd16, [%r26+-16];
	st.global.f64 	[%rd25+-16], %fd16;
	ld.shared.f64 	%fd17, [%r24+-8];
	st.global.f64 	[%rd26+-8], %fd17;
	ld.shared.f64 	%fd18, [%r26+-8];
	st.global.f64 	[%rd25+-8], %fd18;
	ld.shared.f64 	%fd19, [%r24];
	st.global.f64 	[%rd26], %fd19;
	ld.shared.f64 	%fd20, [%r26];
	st.global.f64 	[%rd25], %fd20;
	ld.shared.f64 	%fd21, [%r24+8];
	st.global.f64 	[%rd26+8], %fd21;
	ld.shared.f64 	%fd22, [%r26+8];
	st.global.f64 	[%rd25+8], %fd22;
	ld.shared.f64 	%fd23, [%r24+16];
	st.global.f64 	[%rd26+16], %fd23;
	ld.shared.f64 	%fd24, [%r26+16];
	st.global.f64 	[%rd25+16], %fd24;
	ld.shared.f64 	%fd25, [%r24+24];
	st.global.f64 	[%rd26+24], %fd25;
	ld.shared.f64 	%fd26, [%r26+24];
	st.global.f64 	[%rd25+24], %fd26;
	ld.shared.f64 	%fd27, [%r24+32];
	st.global.f64 	[%rd26+32], %fd27;
	ld.shared.f64 	%fd28, [%r26+32];
	st.global.f64 	[%rd25+32], %fd28;
	ld.shared.f64 	%fd29, [%r24+40];
	st.global.f64 	[%rd26+40], %fd29;
	ld.shared.f64 	%fd30, [%r26+40];
	st.global.f64 	[%rd25+40], %fd30;
	ld.shared.f64 	%fd31, [%r24+48];
	st.global.f64 	[%rd26+48], %fd31;
	ld.shared.f64 	%fd32, [%r26+48];
	st.global.f64 	[%rd25+48], %fd32;
	ld.shared.f64 	%fd33, [%r24+56];
	st.global.f64 	[%rd26+56], %fd33;
	ld.shared.f64 	%fd34, [%r26+56];
	st.global.f64 	[%rd25+56], %fd34;
	add.s32 	%r34, %r34, 128;
	add.s64 	%rd26, %rd26, 128;
	add.s64 	%rd25, %rd25, 128;
	setp.ne.s32 	%p1, %r34, 8256;
	@%p1 bra 	$L__BB1_1;
	setp.ge.s32 	%p2, %r1, %r7;
	setp.ge.s32 	%p3, %r3, %r8;
	or.pred  	%p4, %p2, %p3;
	@%p4 bra 	$L__BB1_4;
	shl.b32 	%r27, %r4, 3;
	add.s32 	%r29, %r19, %r27;
	ld.shared.f64 	%fd35, [%r29];
	shl.b32 	%r30, %r2, 8;
	add.s32 	%r32, %r21, %r30;
	ld.shared.f64 	%fd36, [%r32];
	fma.rn.f64 	%fd37, %fd35, %fd36, 0d0000000000000000;
	ld.shared.f64 	%fd38, [%r29+8];
	ld.shared.f64 	%fd39, [%r32+8];
	fma.rn.f64 	%fd40, %fd38, %fd39, %fd37;
	ld.shared.f64 	%fd41, [%r29+16];
	ld.shared.f64 	%fd42, [%r32+16];
	fma.rn.f64 	%fd43, %fd41, %fd42, %fd40;
	ld.shared.f64 	%fd44, [%r29+24];
	ld.shared.f64 	%fd45, [%r32+24];
	fma.rn.f64 	%fd46, %fd44, %fd45, %fd43;
	ld.shared.f64 	%fd47, [%r29+32];
	ld.shared.f64 	%fd48, [%r32+32];
	fma.rn.f64 	%fd49, %fd47, %fd48, %fd46;
	ld.shared.f64 	%fd50, [%r29+40];
	ld.shared.f64 	%fd51, [%r32+40];
	fma.rn.f64 	%fd52, %fd50, %fd51, %fd49;
	ld.shared.f64 	%fd53, [%r29+48];
	ld.shared.f64 	%fd54, [%r32+48];
	fma.rn.f64 	%fd55, %fd53, %fd54, %fd52;
	ld.shared.f64 	%fd56, [%r29+56];
	ld.shared.f64 	%fd57, [%r32+56];
	fma.rn.f64 	%fd58, %fd56, %fd57, %fd55;
	ld.shared.f64 	%fd59, [%r29+64];
	ld.shared.f64 	%fd60, [%r32+64];
	fma.rn.f64 	%fd61, %fd59, %fd60, %fd58;
	ld.shared.f64 	%fd62, [%r29+72];
	ld.shared.f64 	%fd63, [%r32+72];
	fma.rn.f64 	%fd64, %fd62, %fd63, %fd61;
	ld.shared.f64 	%fd65, [%r29+80];
	ld.shared.f64 	%fd66, [%r32+80];
	fma.rn.f64 	%fd67, %fd65, %fd66, %fd64;
	ld.shared.f64 	%fd68, [%r29+88];
	ld.shared.f64 	%fd69, [%r32+88];
	fma.rn.f64 	%fd70, %fd68, %fd69, %fd67;
	ld.shared.f64 	%fd71, [%r29+96];
	ld.shared.f64 	%fd72, [%r32+96];
	fma.rn.f64 	%fd73, %fd71, %fd72, %fd70;
	ld.shared.f64 	%fd74, [%r29+104];
	ld.shared.f64 	%fd75, [%r32+104];
	fma.rn.f64 	%fd76, %fd74, %fd75, %fd73;
	ld.shared.f64 	%fd77, [%r29+112];
	ld.shared.f64 	%fd78, [%r32+112];
	fma.rn.f64 	%fd79, %fd77, %fd78, %fd76;
	ld.shared.f64 	%fd80, [%r29+120];
	ld.shared.f64 	%fd81, [%r32+120];
	fma.rn.f64 	%fd82, %fd80, %fd81, %fd79;
	ld.shared.f64 	%fd83, [%r29+128];
	ld.shared.f64 	%fd84, [%r32+128];
	fma.rn.f64 	%fd85, %fd83, %fd84, %fd82;
	ld.shared.f64 	%fd86, [%r29+136];
	ld.shared.f64 	%fd87, [%r32+136];
	fma.rn.f64 	%fd88, %fd86, %fd87, %fd85;
	ld.shared.f64 	%fd89, [%r29+144];
	ld.shared.f64 	%fd90, [%r32+144];
	fma.rn.f64 	%fd91, %fd89, %fd90, %fd88;
	ld.shared.f64 	%fd92, [%r29+152];
	ld.shared.f64 	%fd93, [%r32+152];
	fma.rn.f64 	%fd94, %fd92, %fd93, %fd91;
	ld.shared.f64 	%fd95, [%r29+160];
	ld.shared.f64 	%fd96, [%r32+160];
	fma.rn.f64 	%fd97, %fd95, %fd96, %fd94;
	ld.shared.f64 	%fd98, [%r29+168];
	ld.shared.f64 	%fd99, [%r32+168];
	fma.rn.f64 	%fd100, %fd98, %fd99, %fd97;
	ld.shared.f64 	%fd101, [%r29+176];
	ld.shared.f64 	%fd102, [%r32+176];
	fma.rn.f64 	%fd103, %fd101, %fd102, %fd100;
	ld.shared.f64 	%fd104, [%r29+184];
	ld.shared.f64 	%fd105, [%r32+184];
	fma.rn.f64 	%fd106, %fd104, %fd105, %fd103;
	ld.shared.f64 	%fd107, [%r29+192];
	ld.shared.f64 	%fd108, [%r32+192];
	fma.rn.f64 	%fd109, %fd107, %fd108, %fd106;
	ld.shared.f64 	%fd110, [%r29+200];
	ld.shared.f64 	%fd111, [%r32+200];
	fma.rn.f64 	%fd112, %fd110, %fd111, %fd109;
	ld.shared.f64 	%fd113, [%r29+208];
	ld.shared.f64 	%fd114, [%r32+208];
	fma.rn.f64 	%fd115, %fd113, %fd114, %fd112;
	ld.shared.f64 	%fd116, [%r29+216];
	ld.shared.f64 	%fd117, [%r32+216];
	fma.rn.f64 	%fd118, %fd116, %fd117, %fd115;
	ld.shared.f64 	%fd119, [%r29+224];
	ld.shared.f64 	%fd120, [%r32+224];
	fma.rn.f64 	%fd121, %fd119, %fd120, %fd118;
	ld.shared.f64 	%fd122, [%r29+232];
	ld.shared.f64 	%fd123, [%r32+232];
	fma.rn.f64 	%fd124, %fd122, %fd123, %fd121;
	ld.shared.f64 	%fd125, [%r29+240];
	ld.shared.f64 	%fd126, [%r32+240];
	fma.rn.f64 	%fd127, %fd125, %fd126, %fd124;
	ld.shared.f64 	%fd128, [%r29+248];
	ld.shared.f64 	%fd129, [%r32+248];
	fma.rn.f64 	%fd130, %fd128, %fd129, %fd127;
	mad.lo.s32 	%r33, %r8, %r1, %r3;
	cvta.to.global.u64 	%rd22, %rd7;
	mul.wide.s32 	%rd23, %r33, 8;
	add.s64 	%rd24, %rd22, %rd23;
	st.global.f64 	[%rd24], %fd130;
$L__BB1_4:
	ret;

}


// ===== COMPILED SASS (sm_100) =====

	.target	sm_100

	.elftype	@"ET_EXEC"


//--------------------- .note.nv.tkinfo           --------------------------
	.section	.note.nv.tkinfo,"",@"SHT_NOTE"
	.sectionflags	@"SHF_NOTE_NV_TKINFO"
	.tkinfo
        /*0018*/ 	.word	0x00000002
        /*0030*/ 	.string	""
        /*0030*/ 	.string	"ptxas"
        /*0030*/ 	.string	"Cuda compilation tools, release 13.0, V13.0.88"
        /*0030*/ 	.string	"Build cuda_13.0.r13.0/compiler.36424714_0"
        /*0030*/ 	.string	"-arch sm_100 -m 64 "



//--------------------- .note.nv.cuinfo           --------------------------
	.section	.note.nv.cuinfo,"",@"SHT_NOTE"
	.sectionflags	@"SHF_NOTE_NV_CUINFO"
        /*0018*/ 	.short	0x0002
        /*001a*/ 	.short	0x0064
        /*001c*/ 	.short	0x0082
	.zero		2


//--------------------- .nv.info                  --------------------------
	.section	.nv.info,"",@"SHT_CUDA_INFO"
	.align	4


	//----- nvinfo : EIATTR_REGCOUNT
	.align		4
        /*0000*/ 	.byte	0x04, 0x2f
        /*0002*/ 	.short	(.L_1 - .L_0)
	.align		4
.L_0:
        /*0004*/ 	.word	index@(_Z14matrixMultiplyPdS_S_iii)
        /*0008*/ 	.word	0x0000001e


	//----- nvinfo : EIATTR_FRAME_SIZE
	.align		4
.L_1:
        /*000c*/ 	.byte	0x04, 0x11
        /*000e*/ 	.short	(.L_3 - .L_2)
	.align		4
.L_2:
        /*0010*/ 	.word	index@(_Z14matrixMultiplyPdS_S_iii)
        /*0014*/ 	.word	0x00000000


	//----- nvinfo : EIATTR_REGCOUNT
	.align		4
.L_3:
        /*0018*/ 	.byte	0x04, 0x2f
        /*001a*/ 	.short	(.L_5 - .L_4)
	.align		4
.L_4:
        /*001c*/ 	.word	index@(_Z20sharedMatrixMultiplyPdS_S_iiiS_S_)
        /*0020*/ 	.word	0x00000020


	//----- nvinfo : EIATTR_FRAME_SIZE
	.align		4
.L_5:
        /*0024*/ 	.byte	0x04, 0x11
        /*0026*/ 	.short	(.L_7 - .L_6)
	.align		4
.L_6:
        /*0028*/ 	.word	index@(_Z20sharedMatrixMultiplyPdS_S_iiiS_S_)
        /*002c*/ 	.word	0x00000000


	//----- nvinfo : EIATTR_MIN_STACK_SIZE
	.align		4
.L_7:
        /*0030*/ 	.byte	0x04, 0x12
        /*0032*/ 	.short	(.L_9 - .L_8)
	.align		4
.L_8:
        /*0034*/ 	.word	index@(_Z20sharedMatrixMultiplyPdS_S_iiiS_S_)
        /*0038*/ 	.word	0x00000000


	//----- nvinfo : EIATTR_MIN_STACK_SIZE
	.align		4
.L_9:
        /*003c*/ 	.byte	0x04, 0x12
        /*003e*/ 	.short	(.L_11 - .L_10)
	.align		4
.L_10:
        /*0040*/ 	.word	index@(_Z14matrixMultiplyPdS_S_iii)
        /*0044*/ 	.word	0x00000000
.L_11:


//--------------------- .nv.compat                --------------------------
	.section	.nv.compat,"",@"SHT_CUDA_COMPAT_INFO"
	.align	4
        /*0000*/ 	.byte	0x02, 0x09, 0x00, 0x00, 0x02, 0x02, 0x01, 0x00, 0x02, 0x05, 0x05, 0x00, 0x03, 0x07, 0x01, 0x01
        /*0010*/ 	.byte	0x02, 0x03, 0x00, 0x00, 0x02, 0x06, 0x01, 0x00, 0x04, 0x0b, 0x08, 0x00, 0x01, 0x00, 0x00, 0x00
        /*0020*/ 	.byte	0x00, 0x00, 0x00, 0x00


//--------------------- .nv.info._Z20sharedMatrixMultiplyPdS_S_iiiS_S_ --------------------------
	.section	.nv.info._Z20sharedMatrixMultiplyPdS_S_iiiS_S_,"",@"SHT_CUDA_INFO"
	.sectionflags	@""
	.align	4


	//----- nvinfo : EIATTR_CUDA_API_VERSION
	.align		4
        /*0000*/ 	.byte	0x04, 0x37
        /*0002*/ 	.short	(.L_13 - .L_12)
.L_12:
        /*0004*/ 	.word	0x00000082


	//----- nvinfo : EIATTR_KPARAM_INFO
	.align		4
.L_13:
        /*0008*/ 	.byte	0x04, 0x17
        /*000a*/ 	.short	(.L_15 - .L_14)
.L_14:
        /*000c*/ 	.word	0x00000000
        /*0010*/ 	.short	0x0007
        /*0012*/ 	.short	0x0030
        /*0014*/ 	.byte	0x00, 0xf5, 0x21, 0x00


	//----- nvinfo : EIATTR_KPARAM_INFO
	.align		4
.L_15:
        /*0018*/ 	.byte	0x04, 0x17
        /*001a*/ 	.short	(.L_17 - .L_16)
.L_16:
        /*001c*/ 	.word	0x00000000
        /*0020*/ 	.short	0x0006
        /*0022*/ 	.short	0x0028
        /*0024*/ 	.byte	0x00, 0xf5, 0x21, 0x00


	//----- nvinfo : EIATTR_KPARAM_INFO
	.align		4
.L_17:
        /*0028*/ 	.byte	0x04, 0x17
        /*002a*/ 	.short	(.L_19 - .L_18)
.L_18:
        /*002c*/ 	.word	0x00000000
        /*0030*/ 	.short	0x0005
        /*0032*/ 	.short	0x0020
        /*0034*/ 	.byte	0x00, 0xf0, 0x11, 0x00


	//----- nvinfo : EIATTR_KPARAM_INFO
	.align		4
.L_19:
        /*0038*/ 	.byte	0x04, 0x17
        /*003a*/ 	.short	(.L_21 - .L_20)
.L_20:
        /*003c*/ 	.word	0x00000000
        /*0040*/ 	.short	0x0004
        /*0042*/ 	.short	0x001c
        /*0044*/ 	.byte	0x00, 0xf0, 0x11, 0x00


	//----- nvinfo : EIATTR_KPARAM_INFO
	.align		4
.L_21:
        /*0048*/ 	.byte	0x04, 0x17
        /*004a*/ 	.short	(.L_23 - .L_22)
.L_22:
        /*004c*/ 	.word	0x00000000
        /*0050*/ 	.short	0x0003
        /*0052*/ 	.short	0x0018
        /*0054*/ 	.byte	0x00, 0xf0, 0x11, 0x00


	//----- nvinfo : EIATTR_KPARAM_INFO
	.align		4
.L_23:
        /*0058*/ 	.byte	0x04, 0x17
        /*005a*/ 	.short	(.L_25 - .L_24)
.L_24:
        /*005c*/ 	.word	0x00000000
        /*0060*/ 	.short	0x0002
        /*0062*/ 	.short	0x0010
        /*0064*/ 	.byte	0x00, 0xf5, 0x21, 0x00


	//----- nvinfo : EIATTR_KPARAM_INFO
	.align		4
.L_25:
        /*0068*/ 	.byte	0x04, 0x17
        /*006a*/ 	.short	(.L_27 - .L_26)
.L_26:
        /*006c*/ 	.word	0x00000000
        /*0070*/ 	.short	0x0001
        /*0072*/ 	.short	0x0008
        /*0074*/ 	.byte	0x00, 0xf5, 0x21, 0x00


	//----- nvinfo : EIATTR_KPARAM_INFO
	.align		4
.L_27:
        /*0078*/ 	.byte	0x04, 0x17
        /*007a*/ 	.short	(.L_29 - .L_28)
.L_28:
        /*007c*/ 	.word	0x00000000
        /*0080*/ 	.short	0x0000
        /*0082*/ 	.short	0x0000
        /*0084*/ 	.byte	0x00, 0xf5, 0x21, 0x00


	//----- nvinfo : EIATTR_SPARSE_MMA_MASK
	.align		4
.L_29:
        /*0088*/ 	.byte	0x03, 0x50
        /*008a*/ 	.short	0x0000


	//----- nvinfo : EIATTR_MAXREG_COUNT
	.align		4
        /*008c*/ 	.byte	0x03, 0x1b
        /*008e*/ 	.short	0x00ff


	//----- nvinfo : EIATTR_NUM_BARRIERS
	.align		4
        /*0090*/ 	.byte	0x02, 0x4c
        /*0092*/ 	.byte	0x01
	.zero		1


	//----- nvinfo : EIATTR_MERCURY_ISA_VERSION
	.align		4
        /*0094*/ 	.byte	0x03, 0x5f
        /*0096*/ 	.short	0x0101


	//----- nvinfo : EIATTR_VRC_CTA_INIT_COUNT
	.align		4
        /*0098*/ 	.byte	0x02, 0x4a
	.zero		1
	.zero		1


	//----- nvinfo : EIATTR_EXIT_INSTR_OFFSETS
	.align		4
        /*009c*/ 	.byte	0x04, 0x1c
        /*009e*/ 	.short	(.L_31 - .L_30)


	//   ....[0]....
.L_30:
        /*00a0*/ 	.word	0x000006d0


	//   ....[1]....
        /*00a4*/ 	.word	0x00000b40


	//----- nvinfo : EIATTR_CBANK_PARAM_SIZE
	.align		4
.L_31:
        /*00a8*/ 	.byte	0x03, 0x19
        /*00aa*/ 	.short	0x0038


	//----- nvinfo : EIATTR_PARAM_CBANK
	.align		4
        /*00ac*/ 	.byte	0x04, 0x0a
        /*00ae*/ 	.short	(.L_33 - .L_32)
	.align		4
.L_32:
        /*00b0*/ 	.word	index@(.nv.constant0._Z20sharedMatrixMultiplyPdS_S_iiiS_S_)
        /*00b4*/ 	.short	0x0380
        /*00b6*/ 	.short	0x0038


	//----- nvinfo : EIATTR_SW_WAR
	.align		4
.L_33:
        /*00b8*/ 	.byte	0x04, 0x36
        /*00ba*/ 	.short	(.L_35 - .L_34)
.L_34:
        /*00bc*/ 	.word	0x00000008
.L_35:


//--------------------- .nv.info._Z14matrixMultiplyPdS_S_iii --------------------------
	.section	.nv.info._Z14matrixMultiplyPdS_S_iii,"",@"SHT_CUDA_INFO"
	.sectionflags	@""
	.align	4


	//----- nvinfo : EIATTR_CUDA_API_VERSION
	.align		4
        /*0000*/ 	.byte	0x04, 0x37
        /*0002*/ 	.short	(.L_37 - .L_36)
.L_36:
        /*0004*/ 	.word	0x00000082


	//----- nvinfo : EIATTR_KPARAM_INFO
	.align		4
.L_37:
        /*0008*/ 	.byte	0x04, 0x17
        /*000a*/ 	.short	(.L_39 - .L_38)
.L_38:
        /*000c*/ 	.word	0x00000000
        /*0010*/ 	.short	0x0005
        /*0012*/ 	.short	0x0020
        /*0014*/ 	.byte	0x00, 0xf0, 0x11, 0x00


	//----- nvinfo : EIATTR_KPARAM_INFO
	.align		4
.L_39:
        /*0018*/ 	.byte	0x04, 0x17
        /*001a*/ 	.short	(.L_41 - .L_40)
.L_40:
        /*001c*/ 	.word	0x00000000
        /*0020*/ 	.short	0x0004
        /*0022*/ 	.short	0x001c
        /*0024*/ 	.byte	0x00, 0xf0, 0x11, 0x00


	//----- nvinfo : EIATTR_KPARAM_INFO
	.align		4
.L_41:
        /*0028*/ 	.byte	0x04, 0x17
        /*002a*/ 	.short	(.L_43 - .L_42)
.L_42:
        /*002c*/ 	.word	0x00000000
        /*0030*/ 	.short	0x0003
        /*0032*/ 	.short	0x0018
        /*0034*/ 	.byte	0x00, 0xf0, 0x11, 0x00


	//----- nvinfo : EIATTR_KPARAM_INFO
	.align		4
.L_43:
        /*0038*/ 	.byte	0x04, 0x17
        /*003a*/ 	.short	(.L_45 - .L_44)
.L_44:
        /*003c*/ 	.word	0x00000000
        /*0040*/ 	.short	0x0002
        /*0042*/ 	.short	0x0010
        /*0044*/ 	.byte	0x00, 0xf5, 0x21, 0x00


	//----- nvinfo : EIATTR_KPARAM_INFO
	.align		4
.L_45:
        /*0048*/ 	.byte	0x04, 0x17
        /*004a*/ 	.short	(.L_47 - .L_46)
.L_46:
        /*004c*/ 	.word	0x00000000
        /*0050*/ 	.short	0x0001
        /*0052*/ 	.short	0x0008
        /*0054*/ 	.byte	0x00, 0xf5, 0x21, 0x00


	//----- nvinfo : EIATTR_KPARAM_INFO
	.align		4
.L_47:
        /*0058*/ 	.byte	0x04, 0x17
        /*005a*/ 	.short	(.L_49 - .L_48)
.L_48:
        /*005c*/ 	.word	0x00000000
        /*0060*/ 	.short	0x0000
        /*0062*/ 	.short	0x0000
        /*0064*/ 	.byte	0x00, 0xf5, 0x21, 0x00


	//----- nvinfo : EIATTR_SPARSE_MMA_MASK
	.align		4
.L_49:
        /*0068*/ 	.byte	0x03, 0x50
        /*006a*/ 	.short	0x0000


	//----- nvinfo : EIATTR_MAXREG_COUNT
	.align		4
        /*006c*/ 	.byte	0x03, 0x1b
        /*006e*/ 	.short	0x00ff


	//----- nvinfo : EIATTR_MERCURY_ISA_VERSION
	.align		4
        /*0070*/ 	.byte	0x03, 0x5f
        /*0072*/ 	.short	0x0101


	//----- nvinfo : EIATTR_VRC_CTA_INIT_COUNT
	.align		4
        /*0074*/ 	.byte	0x02, 0x4a
	.zero		1
	.zero		1


	//----- nvinfo : EIATTR_EXIT_INSTR_OFFSETS
	.align		4
        /*0078*/ 	.byte	0x04, 0x1c
        /*007a*/ 	.short	(.L_51 - .L_50)


	//   ....[0]....
.L_50:
        /*007c*/ 	.word	0x000000d0


	//   ....[1]....
        /*0080*/ 	.word	0x00000910


	//----- nvinfo : EIATTR_CBANK_PARAM_SIZE
	.align		4
.L_51:
        /*0084*/ 	.byte	0x03, 0x19
        /*0086*/ 	.short	0x0024


	//----- nvinfo : EIATTR_PARAM_CBANK
	.align		4
        /*0088*/ 	.byte	0x04, 0x0a
        /*008a*/ 	.short	(.L_53 - .L_52)
	.align		4
.L_52:
        /*008c*/ 	.word	index@(.nv.constant0._Z14matrixMultiplyPdS_S_iii)
        /*0090*/ 	.short	0x0380
        /*0092*/ 	.short	0x0024


	//----- nvinfo : EIATTR_SW_WAR
	.align		4
.L_53:
        /*0094*/ 	.byte	0x04, 0x36
        /*0096*/ 	.short	(.L_55 - .L_54)
.L_54:
        /*0098*/ 	.word	0x00000008
.L_55:


//--------------------- .nv.callgraph             --------------------------
	.section	.nv.callgraph,"",@"SHT_CUDA_CALLGRAPH"
	.align	4
	.sectionentsize	8
	.align		4
        /*0000*/ 	.word	0x00000000
	.align		4
        /*0004*/ 	.word	0xffffffff
	.align		4
        /*0008*/ 	.word	0x00000000
	.align		4
        /*000c*/ 	.word	0xfffffffe
	.align		4
        /*0010*/ 	.word	0x00000000
	.align		4
        /*0014*/ 	.word	0xfffffffd
	.align		4
        /*0018*/ 	.word	0x00000000
	.align		4
        /*001c*/ 	.word	0xfffffffc


//--------------------- .text._Z20sharedMatrixMultiplyPdS_S_iiiS_S_ --------------------------
	.section	.text._Z20sharedMatrixMultiplyPdS_S_iiiS_S_,"ax",@progbits
	.align	128
        .global         _Z20sharedMatrixMultiplyPdS_S_iiiS_S_
        .type           _Z20sharedMatrixMultiplyPdS_S_iiiS_S_,@function
        .size           _Z20sharedMatrixMultiplyPdS_S_iiiS_S_,(.L_x_8 - _Z20sharedMatrixMultiplyPdS_S_iiiS_S_)
        .other          _Z20sharedMatrixMultiplyPdS_S_iiiS_S_,@"STO_CUDA_ENTRY STV_DEFAULT"
_Z20sharedMatrixMultiplyPdS_S_iiiS_S_:
.text._Z20sharedMatrixMultiplyPdS_S_iiiS_S_:
[----:B------:R-:W-:Y:S01]  /*0000*/  LDC R1, c[0x0][0x37c] ;  /* 0x0000df00ff017b82 */ /* 0x000fe20000000800 */
[----:B------:R-:W0:Y:S07]  /*0010*/  S2R R28, SR_TID.Y ;  /* 0x00000000001c7919 */ /* 0x000e2e0000002200 */
[----:B------:R-:W0:Y:S01]  /*0020*/  S2UR UR4, SR_CTAID.Y ;  /* 0x00000000000479c3 */ /* 0x000e220000002600 */
[----:B------:R-:W1:Y:S01]  /*0030*/  LDCU UR6, c[0x0][0x39c] ;  /* 0x00007380ff0677ac */ /* 0x000e620008000800 */
[----:B------:R-:W2:Y:S01]  /*0040*/  S2R R3, SR_TID.X ;  /* 0x0000000000037919 */ /* 0x000ea20000002100 */
[----:B------:R-:W3:Y:S05]  /*0050*/  LDCU.128 UR8, c[0x0][0x380] ;  /* 0x00007000ff0877ac */ /* 0x000eea0008000c00 */
[----:B------:R-:W0:Y:S01]  /*0060*/  LDC R5, c[0x0][0x364] ;  /* 0x0000d900ff057b82 */ /* 0x000e220000000800 */
[----:B------:R-:W4:Y:S07]  /*0070*/  LDCU.64 UR12, c[0x0][0x358] ;  /* 0x00006b00ff0c77ac */ /* 0x000f2e0008000a00 */
[----:B------:R-:W2:Y:S08]  /*0080*/  S2UR UR5, SR_CTAID.X ;  /* 0x00000000000579c3 */ /* 0x000eb00000002500 */
[----:B------:R-:W2:Y:S01]  /*0090*/  LDC R0, c[0x0][0x360] ;  /* 0x0000d800ff007b82 */ /* 0x000ea20000000800 */
[----:B0-----:R-:W-:-:S04]  /*00a0*/  IMAD R2, R5, UR4, R28 ;  /* 0x0000000405027c24 */ /* 0x001fc8000f8e021c */
[----:B-1----:R-:W-:Y:S02]  /*00b0*/  IMAD R5, R2, UR6, RZ ;  /* 0x0000000602057c24 */ /* 0x002fe4000f8e02ff */
[----:B--2---:R-:W-:-:S05]  /*00c0*/  IMAD R0, R0, UR5, R3 ;  /* 0x0000000500007c24 */ /* 0x004fca000f8e0203 */
[----:B------:R-:W-:Y:S02]  /*00d0*/  IADD3 R7, P0, PT, R0, R5, RZ ;  /* 0x0000000500077210 */ /* 0x000fe40007f1e0ff */
[----:B------:R-:W-:-:S03]  /*00e0*/  SHF.R.S32.HI R4, RZ, 0x1f, R0 ;  /* 0x0000001fff047819 */ /* 0x000fc60000011400 */
[----:B------:R-:W-:Y:S01]  /*00f0*/  IMAD.SHL.U32 R6, R7, 0x8, RZ ;  /* 0x0000000807067824 */ /* 0x000fe200078e00ff */
[----:B------:R-:W-:-:S04]  /*0100*/  LEA.HI.X.SX32 R4, R5, R4, 0x1, P0 ;  /* 0x0000000405047211 */ /* 0x000fc800000f0eff */
[----:B------:R-:W-:Y:S02]  /*0110*/  SHF.L.U64.HI R7, R7, 0x3, R4 ;  /* 0x0000000307077819 */ /* 0x000fe40000010204 */
[C---:B---3--:R-:W-:Y:S02]  /*0120*/  IADD3 R4, P0, PT, R6.reuse, UR8, RZ ;  /* 0x0000000806047c10 */ /* 0x048fe4000ff1e0ff */
[----:B------:R-:W-:Y:S02]  /*0130*/  IADD3 R6, P1, PT, R6, UR10, RZ ;  /* 0x0000000a06067c10 */ /* 0x000fe4000ff3e0ff */
[C---:B------:R-:W-:Y:S01]  /*0140*/  IADD3.X R5, PT, PT, R7.reuse, UR9, RZ, P0, !PT ;  /* 0x0000000907057c10 */ /* 0x040fe200087fe4ff */
[----:B------:R-:W0:Y:S01]  /*0150*/  S2UR UR6, SR_CgaCtaId ;  /* 0x00000000000679c3 */ /* 0x000e220000008800 */
[----:B------:R-:W-:Y:S01]  /*0160*/  IADD3.X R7, PT, PT, R7, UR11, RZ, P1, !PT ;  /* 0x0000000b07077c10 */ /* 0x000fe20008ffe4ff */
[----:B------:R-:W-:Y:S01]  /*0170*/  UMOV UR4, 0x400 ;  /* 0x0000040000047882 */ /* 0x000fe20000000000 */
[----:B------:R-:W-:Y:S01]  /*0180*/  IMAD R8, R28, 0x20, R3 ;  /* 0x000000201c087824 */ /* 0x000fe200078e0203 */
[----:B------:R-:W1:Y:S01]  /*0190*/  LDCU.64 UR8, c[0x0][0x3a8] ;  /* 0x00007500ff0877ac */ /* 0x000e620008000a00 */
[----:B----4-:R-:W2:Y:S01]  /*01a0*/  LDG.E.64 R4, desc[UR12][R4.64] ;  /* 0x0000000c04047981 */ /* 0x010ea2000c1e1b00 */
[----:B------:R-:W3:Y:S03]  /*01b0*/  LDCU.64 UR10, c[0x0][0x3b0] ;  /* 0x00007600ff0a77ac */ /* 0x000ee60008000a00 */
[----:B------:R-:W4:Y:S01]  /*01c0*/  LDG.E.64 R6, desc[UR12][R6.64] ;  /* 0x0000000c06067981 */ /* 0x000f22000c1e1b00 */
[----:B------:R-:W-:Y:S01]  /*01d0*/  IMAD.MOV.U32 R20, RZ, RZ, 0x40 ;  /* 0x00000040ff147424 */ /* 0x000fe200078e00ff */
[----:B------:R-:W-:-:S02]  /*01e0*/  UIADD3 UR5, UPT, UPT, UR4, 0x2000, URZ ;  /* 0x0000200004057890 */ /* 0x000fc4000fffe0ff */
[----:B-1----:R-:W-:Y:S02]  /*01f0*/  UIADD3 UR8, UP0, UPT, UR8, 0x40, URZ ;  /* 0x0000004008087890 */ /* 0x002fe4000ff1e0ff */
[----:B0-----:R-:W-:Y:S02]  /*0200*/  ULEA UR4, UR6, UR4, 0x18 ;  /* 0x0000000406047291 */ /* 0x001fe4000f8ec0ff */
[----:B------:R-:W-:Y:S02]  /*0210*/  ULEA UR5, UR6, UR5, 0x18 ;  /* 0x0000000506057291 */ /* 0x000fe4000f8ec0ff */
[----:B---3--:R-:W-:Y:S01]  /*0220*/  UIADD3 UR6, UP1, UPT, UR10, 0x40, URZ ;  /* 0x000000400a067890 */ /* 0x008fe2000ff3e0ff */
[----:B------:R-:W-:Y:S01]  /*0230*/  IMAD.U32 R27, RZ, RZ, UR8 ;  /* 0x00000008ff1b7e24 */ /* 0x000fe2000f8e00ff */
[C---:B------:R-:W-:Y:S01]  /*0240*/  LEA R9, R8.reuse, UR4, 0x3 ;  /* 0x0000000408097c11 */ /* 0x040fe2000f8e18ff */
[----:B------:R-:W-:Y:S01]  /*0250*/  UIADD3.X UR9, UPT, UPT, URZ, UR9, URZ, UP0, !UPT ;  /* 0x00000009ff097290 */ /* 0x000fe200087fe4ff */
[----:B------:R-:W-:Y:S01]  /*0260*/  LEA R11, R8, UR5, 0x3 ;  /* 0x00000005080b7c11 */ /* 0x000fe2000f8e18ff */
[----:B------:R-:W-:Y:S01]  /*0270*/  UIADD3.X UR7, UPT, UPT, URZ, UR11, URZ, UP1, !UPT ;  /* 0x0000000bff077290 */ /* 0x000fe20008ffe4ff */
[----:B------:R-:W-:-:S03]  /*0280*/  IMAD.U32 R21, RZ, RZ, UR6 ;  /* 0x00000006ff157e24 */ /* 0x000fc6000f8e00ff */
[----:B------:R-:W-:Y:S02]  /*0290*/  IMAD.U32 R29, RZ, RZ, UR9 ;  /* 0x00000009ff1d7e24 */ /* 0x000fe4000f8e00ff */
[----:B------:R-:W-:Y:S01]  /*02a0*/  IMAD.U32 R26, RZ, RZ, UR7 ;  /* 0x00000007ff1a7e24 */ /* 0x000fe2000f8e00ff */
[----:B--2---:R0:W-:Y:S04]  /*02b0*/  STS.64 [R9], R4 ;  /* 0x0000000409007388 */ /* 0x0041e80000000a00 */
[----:B----4-:R0:W-:Y:S01]  /*02c0*/  STS.64 [R11], R6 ;  /* 0x000000060b007388 */ /* 0x0101e20000000a00 */
[----:B------:R-:W-:Y:S06]  /*02d0*/  BAR.SYNC.DEFER_BLOCKING 0x0 ;  /* 0x0000000000007b1d */ /* 0x000fec0000010000 */
.L_x_0:
[----:B0--3--:R-:W0:Y:S01]  /*02e0*/  LDS.128 R8, [R20+UR4+-0x40] ;  /* 0xffffc00414087984 */ /* 0x009e220008000c00 */
[----:B------:R-:W-:Y:S01]  /*02f0*/  MOV R22, R27 ;  /* 0x0000001b00167202 */ /* 0x000fe20000000f00 */
[----:B------:R-:W-:Y:S02]  /*0300*/  IMAD.MOV.U32 R23, RZ, RZ, R29 ;  /* 0x000000ffff177224 */ /* 0x000fe400078e001d */
[----:B------:R-:W1:Y:S01]  /*0310*/  LDS.128 R12, [R20+UR5+-0x40] ;  /* 0xffffc005140c7984 */ /* 0x000e620008000c00 */
[----:B------:R-:W-:Y:S01]  /*0320*/  IMAD.MOV.U32 R24, RZ, RZ, R21 ;  /* 0x000000ffff187224 */ /* 0x000fe200078e0015 */
[----:B------:R-:W-:Y:S01]  /*0330*/  IADD3 R27, P1, PT, R22, 0x80, RZ ;  /* 0x00000080161b7810 */ /* 0x000fe20007f3e0ff */
[----:B------:R-:W-:Y:S01]  /*0340*/  IMAD.MOV.U32 R25, RZ, RZ, R26 ;  /* 0x000000ffff197224 */ /* 0x000fe200078e001a */
[----:B------:R-:W2:Y:S02]  /*0350*/  LDS.128 R4, [R20+UR4+-0x30] ;  /* 0xffffd00414047984 */ /* 0x000ea40008000c00 */
[----:B------:R-:W-:Y:S01]  /*0360*/  IADD3 R21, P2, PT, R24, 0x80, RZ ;  /* 0x0000008018157810 */ /* 0x000fe20007f5e0ff */
[----:B------:R-:W-:Y:S01]  /*0370*/  IMAD.X R29, RZ, RZ, R23, P1 ;  /* 0x000000ffff1d7224 */ /* 0x000fe200008e0617 */
[----:B------:R-:W3:Y:S03]  /*0380*/  LDS.128 R16, [R20+UR5+-0x30] ;  /* 0xffffd00514107984 */ /* 0x000ee60008000c00 */
[----:B------:R-:W-:Y:S01]  /*0390*/  IMAD.X R26, RZ, RZ, R25, P2 ;  /* 0x000000ffff1a7224 */ /* 0x000fe200010e0619 */
[----:B0-----:R-:W-:Y:S04]  /*03a0*/  STG.E.64 desc[UR12][R22.64+-0x40], R8 ;  /* 0xffffc00816007986 */ /* 0x001fe8000c101b0c */
[----:B-1----:R-:W-:Y:S04]  /*03b0*/  STG.E.64 desc[UR12][R24.64+-0x40], R12 ;  /* 0xffffc00c18007986 */ /* 0x002fe8000c101b0c */
[----:B------:R-:W-:Y:S04]  /*03c0*/  STG.E.64 desc[UR12][R22.64+-0x38], R10 ;  /* 0xffffc80a16007986 */ /* 0x000fe8000c101b0c */
[----:B------:R-:W-:Y:S04]  /*03d0*/  STG.E.64 desc[UR12][R24.64+-0x38], R14 ;  /* 0xffffc80e18007986 */ /* 0x000fe8000c101b0c */
[----:B------:R-:W0:Y:S04]  /*03e0*/  LDS.128 R8, [R20+UR4+-0x20] ;  /* 0xffffe00414087984 */ /* 0x000e280008000c00 */
[----:B--2---:R-:W-:Y:S04]  /*03f0*/  STG.E.64 desc[UR12][R22.64+-0x30], R4 ;  /* 0xffffd00416007986 */ /* 0x004fe8000c101b0c */
[----:B------:R-:W1:Y:S04]  /*0400*/  LDS.128 R12, [R20+UR5+-0x20] ;  /* 0xffffe005140c7984 */ /* 0x000e680008000c00 */
[----:B---3--:R-:W-:Y:S04]  /*0410*/  STG.E.64 desc[UR12][R24.64+-0x30], R16 ;  /* 0xffffd01018007986 */ /* 0x008fe8000c101b0c */
[----:B------:R-:W-:Y:S04]  /*0420*/  STG.E.64 desc[UR12][R22.64+-0x28], R6 ;  /* 0xffffd80616007986 */ /* 0x000fe8000c101b0c */
[----:B------:R-:W-:Y:S04]  /*0430*/  STG.E.64 desc[UR12][R24.64+-0x28], R18 ;  /* 0xffffd81218007986 */ /* 0x000fe8000c101b0c */
[----:B------:R-:W2:Y:S04]  /*0440*/  LDS.128 R16, [R20+UR4+-0x10] ;  /* 0xfffff00414107984 */ /* 0x000ea80008000c00 */
[----:B------:R-:W3:Y:S04]  /*0450*/  LDS.128 R4, [R20+UR5+-0x10] ;  /* 0xfffff00514047984 */ /* 0x000ee80008000c00 */
[----:B0-----:R-:W-:Y:S04]  /*0460*/  STG.E.64 desc[UR12][R22.64+-0x20], R8 ;  /* 0xffffe00816007986 */ /* 0x001fe8000c101b0c */
[----:B-1----:R-:W-:Y:S04]  /*0470*/  STG.E.64 desc[UR12][R24.64+-0x20], R12 ;  /* 0xffffe00c18007986 */ /* 0x002fe8000c101b0c */
[----:B------:R-:W-:Y:S04]  /*0480*/  STG.E.64 desc[UR12][R22.64+-0x18], R10 ;  /* 0xffffe80a16007986 */ /* 0x000fe8000c101b0c */
[----:B------:R-:W-:Y:S04]  /*0490*/  STG.E.64 desc[UR12][R24.64+-0x18], R14 ;  /* 0xffffe80e18007986 */ /* 0x000fe8000c101b0c */
[----:B------:R-:W0:Y:S04]  /*04a0*/  LDS.128 R8, [R20+UR4] ;  /* 0x0000000414087984 */ /* 0x000e280008000c00 */
[----:B------:R-:W1:Y:S04]  /*04b0*/  LDS.128 R12, [R20+UR5] ;  /* 0x00000005140c7984 */ /* 0x000e680008000c00 */
[----:B--2---:R-:W-:Y:S04]  /*04c0*/  STG.E.64 desc[UR12][R22.64+-0x10], R16 ;  /* 0xfffff01016007986 */ /* 0x004fe8000c101b0c */
[----:B---3--:R-:W-:Y:S04]  /*04d0*/  STG.E.64 desc[UR12][R24.64+-0x10], R4 ;  /* 0xfffff00418007986 */ /* 0x008fe8000c101b0c */
[----:B------:R-:W-:Y:S04]  /*04e0*/  STG.E.64 desc[UR12][R22.64+-0x8], R18 ;  /* 0xfffff81216007986 */ /* 0x000fe8000c101b0c */
[----:B------:R-:W2:Y:S04]  /*04f0*/  LDS.128 R16, [R20+UR4+0x10] ;  /* 0x0000100414107984 */ /* 0x000ea80008000c00 */
[----:B------:R-:W-:Y:S04]  /*0500*/  STG.E.64 desc[UR12][R24.64+-0x8], R6 ;  /* 0xfffff80618007986 */ /* 0x000fe8000c101b0c */
[----:B------:R-:W3:Y:S04]  /*0510*/  LDS.128 R4, [R20+UR5+0x10] ;  /* 0x0000100514047984 */ /* 0x000ee80008000c00 */
[----:B0-----:R-:W-:Y:S04]  /*0520*/  STG.E.64 desc[UR12][R22.64], R8 ;  /* 0x0000000816007986 */ /* 0x001fe8000c101b0c */
[----:B-1----:R-:W-:Y:S04]  /*0530*/  STG.E.64 desc[UR12][R24.64], R12 ;  /* 0x0000000c18007986 */ /* 0x002fe8000c101b0c */
[----:B------:R-:W-:Y:S04]  /*0540*/  STG.E.64 desc[UR12][R22.64+0x8], R10 ;  /* 0x0000080a16007986 */ /* 0x000fe8000c101b0c */
[----:B------:R-:W-:Y:S04]  /*0550*/  STG.E.64 desc[UR12][R24.64+0x8], R14 ;  /* 0x0000080e18007986 */ /* 0x000fe8000c101b0c */
[----:B------:R-:W0:Y:S04]  /*0560*/  LDS.128 R12, [R20+UR4+0x20] ;  /* 0x00002004140c7984 */ /* 0x000e280008000c00 */
[----:B--2---:R-:W-:Y:S04]  /*0570*/  STG.E.64 desc[UR12][R22.64+0x10], R16 ;  /* 0x0000101016007986 */ /* 0x004fe8000c101b0c */
[----:B------:R-:W1:Y:S04]  /*0580*/  LDS.128 R8, [R20+UR5+0x20] ;  /* 0x0000200514087984 */ /* 0x000e680008000c00 */
[----:B---3--:R-:W-:Y:S04]  /*0590*/  STG.E.64 desc[UR12][R24.64+0x10], R4 ;  /* 0x0000100418007986 */ /* 0x008fe8000c101b0c */
[----:B------:R-:W-:Y:S04]  /*05a0*/  STG.E.64 desc[UR12][R22.64+0x18], R18 ;  /* 0x0000181216007986 */ /* 0x000fe8000c101b0c */
[----:B------:R-:W-:Y:S04]  /*05b0*/  STG.E.64 desc[UR12][R24.64+0x18], R6 ;  /* 0x0000180618007986 */ /* 0x000fe8000c101b0c */
[----:B------:R-:W2:Y:S04]  /*05c0*/  LDS.128 R4, [R20+UR4+0x30] ;  /* 0x0000300414047984 */ /* 0x000ea80008000c00 */
[----:B------:R3:W4:Y:S02]  /*05d0*/  LDS.128 R16, [R20+UR5+0x30] ;  /* 0x0000300514107984 */ /* 0x0007240008000c00 */
[----:B---3--:R-:W-:-:S02]  /*05e0*/  IADD3 R20, PT, PT, R20, 0x80, RZ ;  /* 0x0000008014147810 */ /* 0x008fc40007ffe0ff */
[----:B0-----:R3:W-:Y:S02]  /*05f0*/  STG.E.64 desc[UR12][R22.64+0x20], R12 ;  /* 0x0000200c16007986 */ /* 0x0017e4000c101b0c */
[----:B------:R-:W-:Y:S02]  /*0600*/  ISETP.NE.AND P0, PT, R20, 0x2040, PT ;  /* 0x000020401400780c */ /* 0x000fe40003f05270 */
[----:B-1----:R3:W-:Y:S04]  /*0610*/  STG.E.64 desc[UR12][R24.64+0x20], R8 ;  /* 0x0000200818007986 */ /* 0x0027e8000c101b0c */
[----:B------:R3:W-:Y:S04]  /*0620*/  STG.E.64 desc[UR12][R22.64+0x28], R14 ;  /* 0x0000280e16007986 */ /* 0x0007e8000c101b0c */
[----:B------:R3:W-:Y:S04]  /*0630*/  STG.E.64 desc[UR12][R24.64+0x28], R10 ;  /* 0x0000280a18007986 */ /* 0x0007e8000c101b0c */
[----:B--2---:R3:W-:Y:S04]  /*0640*/  STG.E.64 desc[UR12][R22.64+0x30], R4 ;  /* 0x0000300416007986 */ /* 0x0047e8000c101b0c */
[----:B----4-:R3:W-:Y:S04]  /*0650*/  STG.E.64 desc[UR12][R24.64+0x30], R16 ;  /* 0x0000301018007986 */ /* 0x0107e8000c101b0c */
[----:B------:R3:W-:Y:S04]  /*0660*/  STG.E.64 desc[UR12][R22.64+0x38], R6 ;  /* 0x0000380616007986 */ /* 0x0007e8000c101b0c */
[----:B------:R3:W-:Y:S01]  /*0670*/  STG.E.64 desc[UR12][R24.64+0x38], R18 ;  /* 0x0000381218007986 */ /* 0x0007e2000c101b0c */
[----:B------:R-:W-:Y:S05]  /*0680*/  @P0 BRA `(.L_x_0) ;  /* 0xfffffffc00140947 */ /* 0x000fea000383ffff */
[----:B------:R-:W0:Y:S01]  /*0690*/  LDCU UR6, c[0x0][0x3a0] ;  /* 0x00007400ff0677ac */ /* 0x000e220008000800 */
[----:B------:R-:W1:Y:S01]  /*06a0*/  LDCU UR7, c[0x0][0x398] ;  /* 0x00007300ff0777ac */ /* 0x000e620008000800 */
[----:B0-----:R-:W-:-:S04]  /*06b0*/  ISETP.GE.AND P0, PT, R0, UR6, PT ;  /* 0x0000000600007c0c */ /* 0x001fc8000bf06270 */
[----:B-1----:R-:W-:-:S13]  /*06c0*/  ISETP.GE.OR P0, PT, R2, UR7, P0 ;  /* 0x0000000702007c0c */ /* 0x002fda0008706670 */
[----:B------:R-:W-:Y:S05]  /*06d0*/  @P0 EXIT ;  /* 0x000000000000094d */ /* 0x000fea0003800000 */
[----:B------:R-:W-:Y:S02]  /*06e0*/  LEA R28, R28, UR4, 0x8 ;  /* 0x000000041c1c7c11 */ /* 0x000fe4000f8e40ff */
[----:B------:R-:W-:-:S03]  /*06f0*/  LEA R3, R3, UR5, 0x8 ;  /* 0x0000000503037c11 */ /* 0x000fc6000f8e40ff */
[----:B---3--:R-:W-:Y:S04]  /*0700*/  LDS.128 R20, [R28] ;  /* 0x000000001c147984 */ /* 0x008fe80000000c00 */
[----:B------:R-:W0:Y:S04]  /*0710*/  LDS.128 R24, [R3] ;  /* 0x0000000003187984 */ /* 0x000e280000000c00 */
[----:B------:R-:W-:Y:S04]  /*0720*/  LDS.128 R4, [R28+0x10] ;  /* 0x000010001c047984 */ /* 0x000fe80000000c00 */
[----:B------:R-:W1:Y:S04]  /*0730*/  LDS.128 R8, [R3+0x10] ;  /* 0x0000100003087984 */ /* 0x000e680000000c00 */
[----:B------:R-:W-:Y:S04]  /*0740*/  LDS.128 R12, [R28+0x20] ;  /* 0x000020001c0c7984 */ /* 0x000fe80000000c00 */
[----:B------:R-:W2:Y:S01]  /*0750*/  LDS.128 R16, [R3+0x20] ;  /* 0x0000200003107984 */ /* 0x000ea20000000c00 */
[----:B0-----:R-:W-:-:S08]  /*0760*/  DFMA R20, R20, R24, RZ ;  /* 0x000000181414722b */ /* 0x001fd000000000ff */
[----:B------:R-:W-:Y:S01]  /*0770*/  DFMA R20, R22, R26, R20 ;  /* 0x0000001a1614722b */ /* 0x000fe20000000014 */
[----:B------:R-:W-:Y:S07]  /*0780*/  LDS.128 R24, [R3+0x30] ;  /* 0x0000300003187984 */ /* 0x000fee0000000c00 */
[----:B-1----:R-:W-:Y:S02]  /*0790*/  DFMA R4, R4, R8, R20 ;  /* 0x000000080404722b */ /* 0x002fe40000000014 */
[----:B------:R-:W0:Y:S06]  /*07a0*/  LDS.128 R20, [R28+0x30] ;  /* 0x000030001c147984 */ /* 0x000e2c0000000c00 */
[----:B------:R-:W-:Y:S01]  /*07b0*/  DFMA R4, R6, R10, R4 ;  /* 0x0000000a0604722b */ /* 0x000fe20000000004 */
[----:B------:R-:W-:Y:S07]  /*07c0*/  LDS.128 R8, [R3+0x40] ;  /* 0x0000400003087984 */ /* 0x000fee0000000c00 */
[----:B--2---:R-:W-:-:S02]  /*07d0*/  DFMA R12, R12, R16, R4 ;  /* 0x000000100c0c722b */ /* 0x004fc40000000004 */
[----:B------:R-:W1:Y:S06]  /*07e0*/  LDS.128 R4, [R28+0x40] ;  /* 0x000040001c047984 */ /* 0x000e6c0000000c00 */
[----:B------:R-:W-:Y:S01]  /*07f0*/  DFMA R12, R14, R18, R12 ;  /* 0x000000120e0c722b */ /* 0x000fe2000000000c */
[----:B------:R-:W-:Y:S07]  /*0800*/  LDS.128 R16, [R3+0x50] ;  /* 0x0000500003107984 */ /* 0x000fee0000000c00 */
[----:B0-----:R-:W-:-:S02]  /*0810*/  DFMA R20, R20, R24, R12 ;  /* 0x000000181414722b */ /* 0x001fc4000000000c */
[----:B------:R-:W0:Y:S06]  /*0820*/  LDS.128 R12, [R28+0x50] ;  /* 0x000050001c0c7984 */ /* 0x000e2c0000000c00 */
[----:B------:R-:W-:Y:S01]  /*0830*/  DFMA R20, R22, R26, R20 ;  /* 0x0000001a1614722b */ /* 0x000fe20000000014 */
[----:B------:R-:W-:Y:S07]  /*0840*/  LDS.128 R24, [R3+0x60] ;  /* 0x0000600003187984 */ /* 0x000fee0000000c00 */
[----:B-1----:R-:W-:-:S02]  /*0850*/  DFMA R4, R4, R8, R20 ;  /* 0x000000080404722b */ /* 0x002fc40000000014 */
        /* <DEDUP_REMOVED lines=36> */
[----:B------:R-:W0:Y:S01]  /*0aa0*/  LDS.128 R20, [R28+0xf0] ;  /* 0x0000f0001c147984 */ /* 0x000e220000000c00 */
[----:B------:R-:W-:-:S05]  /*0ab0*/  IMAD R9, R2, UR6, R0 ;  /* 0x0000000602097c24 */ /* 0x000fca000f8e0200 */
[----:B------:R-:W-:Y:S01]  /*0ac0*/  DFMA R4, R6, R10, R4 ;  /* 0x0000000a0604722b */ /* 0x000fe20000000004 */
[----:B------:R-:W2:Y:S07]  /*0ad0*/  LDC.64 R6, c[0x0][0x390] ;  /* 0x0000e400ff067b82 */ /* 0x000eae0000000a00 */
[----:B-1----:R-:W-:-:S08]  /*0ae0*/  DFMA R4, R12, R16, R4 ;  /* 0x000000100c04722b */ /* 0x002fd00000000004 */
[----:B------:R-:W-:Y:S01]  /*0af0*/  DFMA R4, R14, R18, R4 ;  /* 0x000000120e04722b */ /* 0x000fe20000000004 */
[----:B--2---:R-:W-:-:S07]  /*0b00*/  IMAD.WIDE R6, R9, 0x8, R6 ;  /* 0x0000000809067825 */ /* 0x004fce00078e0206 */
[----:B0-----:R-:W-:-:S08]  /*0b10*/  DFMA R4, R20, R24, R4 ;  /* 0x000000181404722b */ /* 0x001fd00000000004 */
[----:B------:R-:W-:-:S07]  /*0b20*/  DFMA R4, R22, R26, R4 ;  /* 0x0000001a1604722b */ /* 0x000fce0000000004 */
[----:B------:R-:W-:Y:S01]  /*0b30*/  STG.E.64 desc[UR12][R6.64], R4 ;  /* 0x0000000406007986 */ /* 0x000fe2000c101b0c */
[----:B------:R-:W-:Y:S05]  /*0b40*/  EXIT ;  /* 0x000000000000794d */ /* 0x000fea0003800000 */
.L_x_1:
[----:B------:R-:W-:-:S00]  /*0b50*/  BRA `(.L_x_1) ;  /* 0xfffffffc00fc7947 */ /* 0x000fc0000383ffff */
[----:B------:R-:W-:-:S00]  /*0b60*/  NOP ;  /* 0x0000000000007918 */ /* 0x000fc00000000000 */
        /* <DEDUP_REMOVED lines=9> */
.L_x_8:


//--------------------- .text._Z14matrixMultiplyPdS_S_iii --------------------------
	.section	.text._Z14matrixMultiplyPdS_S_iii,"ax",@progbits
	.align	128
        .global         _Z14matrixMultiplyPdS_S_iii
        .type           _Z14matrixMultiplyPdS_S_iii,@function
        .size           _Z14matrixMultiplyPdS_S_iii,(.L_x_9 - _Z14matrixMultiplyPdS_S_iii)
        .other          _Z14matrixMultiplyPdS_S_iii,@"STO_CUDA_ENTRY STV_DEFAULT"
_Z14matrixMultiplyPdS_S_iii:
.text._Z14matrixMultiplyPdS_S_iii:
[----:B------:R-:W-:Y:S01]  /*0000*/  LDC R1, c[0x0][0x37c] ;  /* 0x0000df00ff017b82 */ /* 0x000fe20000000800 */
[----:B------:R-:W0:Y:S07]  /*0010*/  S2R R3, SR_TID.X ;  /* 0x0000000000037919 */ /* 0x000e2e0000002100 */
[----:B------:R-:W1:Y:S01]  /*0020*/  LDC R15, c[0x0][0x364] ;  /* 0x0000d900ff0f7b82 */ /* 0x000e620000000800 */
[----:B------:R-:W2:Y:S01]  /*0030*/  LDCU UR10, c[0x0][0x3a0] ;  /* 0x00007400ff0a77ac */ /* 0x000ea20008000800 */
[----:B------:R-:W1:Y:S01]  /*0040*/  S2R R2, SR_TID.Y ;  /* 0x0000000000027919 */ /* 0x000e620000002200 */
[----:B------:R-:W3:Y:S05]  /*0050*/  LDCU UR6, c[0x0][0x398] ;  /* 0x00007300ff0677ac */ /* 0x000eea0008000800 */
[----:B------:R-:W0:Y:S08]  /*0060*/  S2UR UR5, SR_CTAID.X ;  /* 0x00000000000579c3 */ /* 0x000e300000002500 */
[----:B------:R-:W0:Y:S08]  /*0070*/  LDC R0, c[0x0][0x360] ;  /* 0x0000d800ff007b82 */ /* 0x000e300000000800 */
[----:B------:R-:W1:Y:S01]  /*0080*/  S2UR UR4, SR_CTAID.Y ;  /* 0x00000000000479c3 */ /* 0x000e620000002600 */
[----:B0-----:R-:W-:-:S05]  /*0090*/  IMAD R0, R0, UR5, R3 ;  /* 0x0000000500007c24 */ /* 0x001fca000f8e0203 */
[----:B--2---:R-:W-:Y:S01]  /*00a0*/  ISETP.GE.AND P0, PT, R0, UR10, PT ;  /* 0x0000000a00007c0c */ /* 0x004fe2000bf06270 */
[----:B-1----:R-:W-:-:S05]  /*00b0*/  IMAD R15, R15, UR4, R2 ;  /* 0x000000040f0f7c24 */ /* 0x002fca000f8e0202 */
[----:B---3--:R-:W-:-:S13]  /*00c0*/  ISETP.GE.OR P0, PT, R15, UR6, P0 ;  /* 0x000000060f007c0c */ /* 0x008fda0008706670 */
[----:B------:R-:W-:Y:S05]  /*00d0*/  @P0 EXIT ;  /* 0x000000000000094d */ /* 0x000fea0003800000 */
[----:B------:R-:W0:Y:S01]  /*00e0*/  LDCU UR5, c[0x0][0x39c] ;  /* 0x00007380ff0577ac */ /* 0x000e220008000800 */
[----:B------:R-:W-:Y:S01]  /*00f0*/  CS2R R6, SRZ ;  /* 0x0000000000067805 */ /* 0x000fe2000001ff00 */
[----:B------:R-:W1:Y:S01]  /*0100*/  LDCU.64 UR8, c[0x0][0x358] ;  /* 0x00006b00ff0877ac */ /* 0x000e620008000a00 */
[----:B0-----:R-:W-:-:S09]  /*0110*/  UISETP.GE.AND UP0, UPT, UR5, 0x1, UPT ;  /* 0x000000010500788c */ /* 0x001fd2000bf06270 */
[----:B-1----:R-:W-:Y:S05]  /*0120*/  BRA.U !UP0, `(.L_x_2) ;  /* 0x0000000508e87547 */ /* 0x002fea000b800000 */
[----:B------:R-:W-:Y:S02]  /*0130*/  UISETP.GE.U32.AND UP1, UPT, UR5, 0x8, UPT ;  /* 0x000000080500788c */ /* 0x000fe4000bf26070 */
[----:B------:R-:W-:Y:S01]  /*0140*/  IMAD R14, R0, UR5, RZ ;  /* 0x00000005000e7c24 */ /* 0x000fe2000f8e02ff */
[----:B------:R-:W-:Y:S02]  /*0150*/  ULOP3.LUT UR6, UR5, 0x7, URZ, 0xc0, !UPT ;  /* 0x0000000705067892 */ /* 0x000fe4000f8ec0ff */
[----:B------:R-:W-:Y:S01]  /*0160*/  IMAD R16, R15, UR5, RZ ;  /* 0x000000050f107c24 */ /* 0x000fe2000f8e02ff */
[----:B------:R-:W-:Y:S01]  /*0170*/  CS2R R6, SRZ ;  /* 0x0000000000067805 */ /* 0x000fe2000001ff00 */
[----:B------:R-:W-:Y:S01]  /*0180*/  UMOV UR4, URZ ;  /* 0x000000ff00047c82 */ /* 0x000fe20008000000 */
[----:B------:R-:W-:Y:S01]  /*0190*/  SHF.R.S32.HI R17, RZ, 0x1f, R14 ;  /* 0x0000001fff117819 */ /* 0x000fe2000001140e */
[----:B------:R-:W-:Y:S01]  /*01a0*/  UISETP.NE.AND UP0, UPT, UR6, URZ, UPT ;  /* 0x000000ff0600728c */ /* 0x000fe2000bf05270 */
[----:B------:R-:W-:Y:S10]  /*01b0*/  BRA.U !UP1, `(.L_x_3) ;  /* 0x0000000109bc7547 */ /* 0x000ff4000b800000 */
[----:B------:R-:W0:Y:S01]  /*01c0*/  LDC.64 R2, c[0x0][0x380] ;  /* 0x0000e000ff027b82 */ /* 0x000e220000000a00 */
[----:B------:R-:W1:Y:S01]  /*01d0*/  LDCU.64 UR12, c[0x0][0x388] ;  /* 0x00007100ff0c77ac */ /* 0x000e620008000a00 */
[----:B------:R-:W-:Y:S01]  /*01e0*/  CS2R R6, SRZ ;  /* 0x0000000000067805 */ /* 0x000fe2000001ff00 */
[----:B------:R-:W-:-:S04]  /*01f0*/  ULOP3.LUT UR4, UR5, 0x7ffffff8, URZ, 0xc0, !UPT ;  /* 0x7ffffff805047892 */ /* 0x000fc8000f8ec0ff */
[----:B------:R-:W-:Y:S01]  /*0200*/  UIADD3 UR7, UPT, UPT, -UR4, URZ, URZ ;  /* 0x000000ff04077290 */ /* 0x000fe2000fffe1ff */
[----:B-1----:R-:W-:-:S04]  /*0210*/  LEA R18, P0, R14, UR12, 0x3 ;  /* 0x0000000c0e127c11 */ /* 0x002fc8000f8018ff */
[----:B------:R-:W-:Y:S01]  /*0220*/  IADD3 R18, P1, PT, R18, 0x20, RZ ;  /* 0x0000002012127810 */ /* 0x000fe20007f3e0ff */
[----:B0-----:R-:W-:Y:S01]  /*0230*/  IMAD.WIDE.U32 R2, R16, 0x8, R2 ;  /* 0x0000000810027825 */ /* 0x001fe200078e0002 */
[----:B------:R-:W-:Y:S02]  /*0240*/  LEA.HI.X R19, R14, UR13, R17, 0x3, P0 ;  /* 0x0000000d0e137c11 */ /* 0x000fe400080f1c11 */
[----:B------:R-:W-:-:S03]  /*0250*/  IADD3 R8, P2, PT, R2, 0x20, RZ ;  /* 0x0000002002087810 */ /* 0x000fc60007f5e0ff */
[----:B------:R-:W-:Y:S02]  /*0260*/  IMAD.X R19, RZ, RZ, R19, P1 ;  /* 0x000000ffff137224 */ /* 0x000fe400008e0613 */
[----:B------:R-:W-:-:S08]  /*0270*/  IMAD.X R9, RZ, RZ, R3, P2 ;  /* 0x000000ffff097224 */ /* 0x000fd000010e0603 */
.L_x_4:
[----:B------:R-:W-:Y:S02]  /*0280*/  IMAD.MOV.U32 R2, RZ, RZ, R18 ;  /* 0x000000ffff027224 */ /* 0x000fe400078e0012 */
[----:B------:R-:W-:Y:S02]  /*0290*/  IMAD.MOV.U32 R3, RZ, RZ, R19 ;  /* 0x000000ffff037224 */ /* 0x000fe400078e0013 */
[----:B------:R-:W-:Y:S02]  /*02a0*/  IMAD.MOV.U32 R4, RZ, RZ, R8 ;  /* 0x000000ffff047224 */ /* 0x000fe400078e0008 */
[----:B------:R-:W-:Y:S01]  /*02b0*/  IMAD.MOV.U32 R5, RZ, RZ, R9 ;  /* 0x000000ffff057224 */ /* 0x000fe200078e0009 */
[----:B------:R-:W2:Y:S04]  /*02c0*/  LDG.E.64 R22, desc[UR8][R2.64+-0x20] ;  /* 0xffffe00802167981 */ /* 0x000ea8000c1e1b00 */
[----:B------:R-:W2:Y:S04]  /*02d0*/  LDG.E.64 R8, desc[UR8][R4.64+-0x20] ;  /* 0xffffe00804087981 */ /* 0x000ea8000c1e1b00 */
[----:B------:R-:W3:Y:S04]  /*02e0*/  LDG.E.64 R10, desc[UR8][R4.64+-0x18] ;  /* 0xffffe808040a7981 */ /* 0x000ee8000c1e1b00 */
[----:B------:R-:W3:Y:S04]  /*02f0*/  LDG.E.64 R12, desc[UR8][R2.64+-0x18] ;  /* 0xffffe808020c7981 */ /* 0x000ee8000c1e1b00 */
[----:B------:R-:W4:Y:S04]  /*0300*/  LDG.E.64 R18, desc[UR8][R4.64+-0x10] ;  /* 0xfffff00804127981 */ /* 0x000f28000c1e1b00 */
[----:B------:R-:W4:Y:S01]  /*0310*/  LDG.E.64 R20, desc[UR8][R2.64+-0x10] ;  /* 0xfffff00802147981 */ /* 0x000f22000c1e1b00 */
[----:B--2---:R-:W-:-:S03]  /*0320*/  DFMA R22, R8, R22, R6 ;  /* 0x000000160816722b */ /* 0x004fc60000000006 */
[----:B------:R-:W2:Y:S04]  /*0330*/  LDG.E.64 R6, desc[UR8][R4.64+-0x8] ;  /* 0xfffff80804067981 */ /* 0x000ea8000c1e1b00 */
[----:B------:R-:W2:Y:S01]  /*0340*/  LDG.E.64 R8, desc[UR8][R2.64+-0x8] ;  /* 0xfffff80802087981 */ /* 0x000ea2000c1e1b00 */
[----:B---3--:R-:W-:-:S03]  /*0350*/  DFMA R22, R10, R12, R22 ;  /* 0x0000000c0a16722b */ /* 0x008fc60000000016 */
[----:B------:R-:W3:Y:S04]  /*0360*/  LDG.E.64 R10, desc[UR8][R4.64] ;  /* 0x00000008040a7981 */ /* 0x000ee8000c1e1b00 */
[----:B------:R-:W3:Y:S01]  /*0370*/  LDG.E.64 R12, desc[UR8][R2.64] ;  /* 0x00000008020c7981 */ /* 0x000ee2000c1e1b00 */
[----:B----4-:R-:W-:-:S03]  /*0380*/  DFMA R22, R18, R20, R22 ;  /* 0x000000141216722b */ /* 0x010fc60000000016 */
        /* <DEDUP_REMOVED lines=8> */
[----:B----4-:R-:W-:Y:S01]  /*0410*/  DFMA R18, R18, R20, R22 ;  /* 0x000000141212722b */ /* 0x010fe20000000016 */
[----:B------:R-:W-:-:S04]  /*0420*/  UIADD3 UR7, UPT, UPT, UR7, 0x8, URZ ;  /* 0x0000000807077890 */ /* 0x000fc8000fffe0ff */
[----:B------:R-:W-:-:S03]  /*0430*/  UISETP.NE.AND UP1, UPT, UR7, URZ, UPT ;  /* 0x000000ff0700728c */ /* 0x000fc6000bf25270 */
[----:B--2---:R-:W-:Y:S01]  /*0440*/  DFMA R6, R6, R8, R18 ;  /* 0x000000080606722b */ /* 0x004fe20000000012 */
[----:B------:R-:W-:Y:S02]  /*0450*/  IADD3 R18, P0, PT, R2, 0x40, RZ ;  /* 0x0000004002127810 */ /* 0x000fe40007f1e0ff */
[----:B------:R-:W-:-:S05]  /*0460*/  IADD3 R8, P1, PT, R4, 0x40, RZ ;  /* 0x0000004004087810 */ /* 0x000fca0007f3e0ff */
[----:B---3--:R-:W-:Y:S01]  /*0470*/  DFMA R6, R12, R10, R6 ;  /* 0x0000000a0c06722b */ /* 0x008fe20000000006 */
[----:B------:R-:W-:Y:S02]  /*0480*/  IMAD.X R19, RZ, RZ, R3, P0 ;  /* 0x000000ffff137224 */ /* 0x000fe400000e0603 */
[----:B------:R-:W-:Y:S01]  /*0490*/  IMAD.X R9, RZ, RZ, R5, P1 ;  /* 0x000000ffff097224 */ /* 0x000fe200008e0605 */
[----:B------:R-:W-:Y:S07]  /*04a0*/  BRA.U UP1, `(.L_x_4) ;  /* 0xfffffffd01747547 */ /* 0x000fee000b83ffff */
.L_x_3:
[----:B------:R-:W-:Y:S05]  /*04b0*/  BRA.U !UP0, `(.L_x_2) ;  /* 0x0000000508047547 */ /* 0x000fea000b800000 */
[----:B------:R-:W-:Y:S02]  /*04c0*/  UISETP.GE.U32.AND UP0, UPT, UR6, 0x4, UPT ;  /* 0x000000040600788c */ /* 0x000fe4000bf06070 */
[----:B------:R-:W-:-:S04]  /*04d0*/  ULOP3.LUT UR7, UR5, 0x3, URZ, 0xc0, !UPT ;  /* 0x0000000305077892 */ /* 0x000fc8000f8ec0ff */
[----:B------:R-:W-:-:S03]  /*04e0*/  UISETP.NE.AND UP1, UPT, UR7, URZ, UPT ;  /* 0x000000ff0700728c */ /* 0x000fc6000bf25270 */
[----:B------:R-:W-:Y:S08]  /*04f0*/  BRA.U !UP0, `(.L_x_5) ;  /* 0x0000000108647547 */ /* 0x000ff0000b800000 */
[----:B------:R-:W0:Y:S01]  /*0500*/  LDC.64 R4, c[0x0][0x380] ;  /* 0x0000e000ff047b82 */ /* 0x000e220000000a00 */
[----:B------:R-:W1:Y:S01]  /*0510*/  LDCU.128 UR12, c[0x0][0x380] ;  /* 0x00007000ff0c77ac */ /* 0x000e620008000c00 */
[----:B------:R-:W-:Y:S01]  /*0520*/  IADD3 R8, P0, PT, R14, UR4, RZ ;  /* 0x000000040e087c10 */ /* 0x000fe2000ff1e0ff */
[----:B------:R-:W-:-:S04]  /*0530*/  VIADD R3, R16, UR4 ;  /* 0x0000000410037c36 */ /* 0x000fc80008000000 */
[----:B------:R-:W-:Y:S01]  /*0540*/  IMAD.X R9, RZ, RZ, R17, P0 ;  /* 0x000000ffff097224 */ /* 0x000fe200000e0611 */
[----:B------:R-:W-:-:S05]  /*0550*/  IADD3 R10, P0, PT, R16, UR4, RZ ;  /* 0x00000004100a7c10 */ /* 0x000fca000ff1e0ff */
[----:B------:R-:W-:Y:S01]  /*0560*/  IMAD.X R11, RZ, RZ, RZ, P0 ;  /* 0x000000ffff0b7224 */ /* 0x000fe200000e06ff */
[----:B-1----:R-:W-:Y:S01]  /*0570*/  LEA R2, P1, R8, UR14, 0x3 ;  /* 0x0000000e08027c11 */ /* 0x002fe2000f8218ff */
[----:B0-----:R-:W-:-:S03]  /*0580*/  IMAD.WIDE.U32 R4, R3, 0x8, R4 ;  /* 0x0000000803047825 */ /* 0x001fc600078e0004 */
[----:B------:R-:W-:Y:S02]  /*0590*/  LEA.HI.X R3, R8, UR15, R9, 0x3, P1 ;  /* 0x0000000f08037c11 */ /* 0x000fe400088f1c09 */
[C---:B------:R-:W-:Y:S01]  /*05a0*/  LEA R24, P1, R10.reuse, UR12, 0x3 ;  /* 0x0000000c0a187c11 */ /* 0x040fe2000f8218ff */
[----:B------:R-:W2:Y:S03]  /*05b0*/  LDG.E.64 R4, desc[UR8][R4.64] ;  /* 0x0000000804047981 */ /* 0x000ea6000c1e1b00 */
[----:B------:R-:W-:Y:S01]  /*05c0*/  LEA.HI.X R25, R10, UR13, R11, 0x3, P1 ;  /* 0x0000000d0a197c11 */ /* 0x000fe200088f1c0b */
[----:B------:R-:W2:Y:S04]  /*05d0*/  LDG.E.64 R8, desc[UR8][R2.64] ;  /* 0x0000000802087981 */ /* 0x000ea8000c1e1b00 */
[----:B------:R-:W3:Y:S04]  /*05e0*/  LDG.E.64 R10, desc[UR8][R2.64+0x8] ;  /* 0x00000808020a7981 */ /* 0x000ee8000c1e1b00 */
[----:B------:R-:W3:Y:S04]  /*05f0*/  LDG.E.64 R12, desc[UR8][R24.64+0x8] ;  /* 0x00000808180c7981 */ /* 0x000ee8000c1e1b00 */
[----:B------:R-:W4:Y:S04]  /*0600*/  LDG.E.64 R18, desc[UR8][R24.64+0x10] ;  /* 0x0000100818127981 */ /* 0x000f28000c1e1b00 */
[----:B------:R-:W4:Y:S04]  /*0610*/  LDG.E.64 R20, desc[UR8][R2.64+0x10] ;  /* 0x0000100802147981 */ /* 0x000f28000c1e1b00 */
[----:B------:R-:W5:Y:S04]  /*0620*/  LDG.E.64 R22, desc[UR8][R24.64+0x18] ;  /* 0x0000180818167981 */ /* 0x000f68000c1e1b00 */
[----:B------:R-:W5:Y:S01]  /*0630*/  LDG.E.64 R26, desc[UR8][R2.64+0x18] ;  /* 0x00001808021a7981 */ /* 0x000f62000c1e1b00 */
[----:B------:R-:W-:Y:S01]  /*0640*/  UIADD3 UR4, UPT, UPT, UR4, 0x4, URZ ;  /* 0x0000000404047890 */ /* 0x000fe2000fffe0ff */
[----:B--2---:R-:W-:-:S08]  /*0650*/  DFMA R8, R4, R8, R6 ;  /* 0x000000080408722b */ /* 0x004fd00000000006 */
[----:B---3--:R-:W-:-:S08]  /*0660*/  DFMA R8, R12, R10, R8 ;  /* 0x0000000a0c08722b */ /* 0x008fd00000000008 */
[----:B----4-:R-:W-:-:S08]  /*0670*/  DFMA R8, R18, R20, R8 ;  /* 0x000000141208722b */ /* 0x010fd00000000008 */
[----:B-----5:R-:W-:-:S11]  /*0680*/  DFMA R6, R22, R26, R8 ;  /* 0x0000001a1606722b */ /* 0x020fd60000000008 */
.L_x_5:
[----:B------:R-:W-:Y:S05]  /*0690*/  BRA.U !UP1, `(.L_x_2) ;  /* 0x00000001098c7547 */ /* 0x000fea000b800000 */
[----:B------:R-:W-:Y:S02]  /*06a0*/  UISETP.NE.AND UP0, UPT, UR7, 0x1, UPT ;  /* 0x000000010700788c */ /* 0x000fe4000bf05270 */
[----:B------:R-:W-:-:S04]  /*06b0*/  ULOP3.LUT UR5, UR5, 0x1, URZ, 0xc0, !UPT ;  /* 0x0000000105057892 */ /* 0x000fc8000f8ec0ff */
[----:B------:R-:W-:-:S03]  /*06c0*/  UISETP.NE.U32.AND UP1, UPT, UR5, 0x1, UPT ;  /* 0x000000010500788c */ /* 0x000fc6000bf25070 */
        /* <DEDUP_REMOVED lines=16> */
[----:B------:R-:W3:Y:S01]  /*07d0*/  LDG.E.64 R10, desc[UR8][R10.64+0x8] ;  /* 0x000008080a0a7981 */ /* 0x000ee2000c1e1b00 */
[----:B------:R-:W-:Y:S01]  /*07e0*/  UIADD3 UR4, UPT, UPT, UR4, 0x2, URZ ;  /* 0x0000000204047890 */ /* 0x000fe2000fffe0ff */
[----:B--2---:R-:W-:-:S08]  /*07f0*/  DFMA R6, R4, R8, R6 ;  /* 0x000000080406722b */ /* 0x004fd00000000006 */
[----:B---3--:R-:W-:-:S11]  /*0800*/  DFMA R6, R10, R12, R6 ;  /* 0x0000000c0a06722b */ /* 0x008fd60000000006 */
.L_x_6:
[----:B------:R-:W-:Y:S05]  /*0810*/  BRA.U UP1, `(.L_x_2) ;  /* 0x00000001012c7547 */ /* 0x000fea000b800000 */
[----:B------:R-:W0:Y:S01]  /*0820*/  LDC.64 R2, c[0x0][0x380] ;  /* 0x0000e000ff027b82 */ /* 0x000e220000000a00 */
[----:B------:R-:W1:Y:S01]  /*0830*/  LDCU.64 UR6, c[0x0][0x388] ;  /* 0x00007100ff0677ac */ /* 0x000e620008000a00 */
[----:B------:R-:W-:Y:S01]  /*0840*/  IADD3 R14, P0, PT, R14, UR4, RZ ;  /* 0x000000040e0e7c10 */ /* 0x000fe2000ff1e0ff */
[----:B------:R-:W-:-:S04]  /*0850*/  VIADD R5, R16, UR4 ;  /* 0x0000000410057c36 */ /* 0x000fc80008000000 */
[----:B------:R-:W-:Y:S01]  /*0860*/  IMAD.X R17, RZ, RZ, R17, P0 ;  /* 0x000000ffff117224 */ /* 0x000fe200000e0611 */
[----:B-1----:R-:W-:Y:S01]  /*0870*/  LEA R4, P0, R14, UR6, 0x3 ;  /* 0x000000060e047c11 */ /* 0x002fe2000f8018ff */
[----:B0-----:R-:W-:-:S03]  /*0880*/  IMAD.WIDE.U32 R2, R5, 0x8, R2 ;  /* 0x0000000805027825 */ /* 0x001fc600078e0002 */
[----:B------:R-:W-:-:S03]  /*0890*/  LEA.HI.X R5, R14, UR7, R17, 0x3, P0 ;  /* 0x000000070e057c11 */ /* 0x000fc600080f1c11 */
[----:B------:R-:W2:Y:S04]  /*08a0*/  LDG.E.64 R2, desc[UR8][R2.64] ;  /* 0x0000000802027981 */ /* 0x000ea8000c1e1b00 */
[----:B------:R-:W2:Y:S02]  /*08b0*/  LDG.E.64 R4, desc[UR8][R4.64] ;  /* 0x0000000804047981 */ /* 0x000ea4000c1e1b00 */
[----:B--2---:R-:W-:-:S11]  /*08c0*/  DFMA R6, R2, R4, R6 ;  /* 0x000000040206722b */ /* 0x004fd60000000006 */
.L_x_2:
[----:B------:R-:W0:Y:S01]  /*08d0*/  LDC.64 R2, c[0x0][0x390] ;  /* 0x0000e400ff027b82 */ /* 0x000e220000000a00 */
[----:B------:R-:W-:-:S04]  /*08e0*/  IMAD R15, R15, UR10, R0 ;  /* 0x0000000a0f0f7c24 */ /* 0x000fc8000f8e0200 */
[----:B0-----:R-:W-:-:S05]  /*08f0*/  IMAD.WIDE R2, R15, 0x8, R2 ;  /* 0x000000080f027825 */ /* 0x001fca00078e0202 */
[----:B------:R-:W-:Y:S01]  /*0900*/  STG.E.64 desc[UR8][R2.64], R6 ;  /* 0x0000000602007986 */ /* 0x000fe2000c101b08 */
[----:B------:R-:W-:Y:S05]  /*0910*/  EXIT ;  /* 0x000000000000794d */ /* 0x000fea0003800000 */
.L_x_7:
        /* <DEDUP_REMOVED lines=14> */
.L_x_9:


//--------------------- .nv.shared._Z20sharedMatrixMultiplyPdS_S_iiiS_S_ --------------------------
	.section	.nv.shared._Z20sharedMatrixMultiplyPdS_S_iiiS_S_,"aw",@nobits
	.sectionflags	@""
	.align	8
.nv.shared._Z20sharedMatrixMultiplyPdS_S_iiiS_S_:
	.zero		17408


//--------------------- .nv.shared.reserved.0     --------------------------
	.section	.nv.shared.reserved.0,"aw",@nobits
	.weak		__nv_reservedSMEM_offset_0_alias
	.size		__nv_reservedSMEM_offset_0_alias, 0, 64
	.other		__nv_reservedSMEM_offset_0_alias,@"STO_CUDA_RESERVED_SHARED STV_DEFAULT"
__nv_reservedSMEM_offset_0_alias:
	.zero		0
	.zero		64


//--------------------- .nv.constant0._Z20sharedMatrixMultiplyPdS_S_iiiS_S_ --------------------------
	.section	.nv.constant0._Z20sharedMatrixMultiplyPdS_S_iiiS_S_,"a",@progbits
	.sectionflags	@""
	.align	4
.nv.constant0._Z20sharedMatrixMultiplyPdS_S_iiiS_S_:
	.zero		952


//--------------------- .nv.constant0._Z14matrixMultiplyPdS_S_iii --------------------------
	.section	.nv.constant0._Z14matrixMultiplyPdS_S_iii,"a",@progbits
	.sectionflags	@""
	.align	4
.nv.constant0._Z14matrixMultiplyPdS_S_iii:
	.zero		932


//--------------------- SYMBOLS --------------------------

	.type		.nv.reservedSmem.offset0,@object
	.size		.nv.reservedSmem.offset0,0x4
	.type		.nv.reservedSmem.cap,@object
	.size		.nv.reservedSmem.cap,0x4
